//
// Generated by NVIDIA NVVM Compiler
//
// Compiler Build ID: CL-36424714
// Cuda compilation tools, release 13.0, V13.0.88
// Based on NVVM 20.0.0
//

.version 9.0
.target sm_100
.address_size 64

	// .globl	_Z12copyAndCountPcS_i

.visible .entry _Z12copyAndCountPcS_i(
	.param .u64 .ptr .align 1 _Z12copyAndCountPcS_i_param_0,
	.param .u64 .ptr .align 1 _Z12copyAndCountPcS_i_param_1,
	.param .u32 _Z12copyAndCountPcS_i_param_2
)
{
	.reg .pred 	%p<7>;
	.reg .b16 	%rs<6>;
	.reg .b32 	%r<33>;
	.reg .b64 	%rd<19>;

	ld.param.u64 	%rd10, [_Z12copyAndCountPcS_i_param_0];
	ld.param.u64 	%rd11, [_Z12copyAndCountPcS_i_param_1];
	ld.param.u32 	%r18, [_Z12copyAndCountPcS_i_param_2];
	cvta.to.global.u64 	%rd1, %rd11;
	cvta.to.global.u64 	%rd2, %rd10;
	mov.u32 	%r19, %tid.x;
	mov.u32 	%r20, %ctaid.x;
	mov.u32 	%r21, %ntid.x;
	mad.lo.s32 	%r1, %r20, %r21, %r19;
	setp.ge.s32 	%p1, %r1, %r18;
	@%p1 bra 	$L__BB0_8;
	sub.s32 	%r2, %r18, %r1;
	add.s32 	%r22, %r18, %r2;
	mad.lo.s32 	%r23, %r1, %r22, %r1;
	shr.u32 	%r24, %r23, 31;
	add.s32 	%r25, %r23, %r24;
	shr.s32 	%r3, %r25, 1;
	setp.lt.s32 	%p2, %r2, 1;
	@%p2 bra 	$L__BB0_8;
	and.b32  	%r4, %r2, 3;
	sub.s32 	%r27, %r1, %r18;
	setp.gt.u32 	%p3, %r27, -4;
	mov.b32 	%r30, 0;
	@%p3 bra 	$L__BB0_5;
	and.b32  	%r30, %r2, 2147483644;
	neg.s32 	%r29, %r30;
	add.s64 	%rd17, %rd2, 1;
	add.s64 	%rd4, %rd1, 3;
	mov.u32 	%r28, %r3;
$L__BB0_4:
	cvt.s64.s32 	%rd12, %r28;
	add.s64 	%rd13, %rd4, %rd12;
	ld.global.u8 	%rs1, [%rd17+-1];
	st.global.u8 	[%rd13+-3], %rs1;
	ld.global.u8 	%rs2, [%rd17];
	st.global.u8 	[%rd13+-2], %rs2;
	ld.global.u8 	%rs3, [%rd17+1];
	st.global.u8 	[%rd13+-1], %rs3;
	ld.global.u8 	%rs4, [%rd17+2];
	st.global.u8 	[%rd13], %rs4;
	add.s32 	%r29, %r29, 4;
	add.s64 	%rd17, %rd17, 4;
	add.s32 	%r28, %r28, 4;
	setp.ne.s32 	%p4, %r29, 0;
	@%p4 bra 	$L__BB0_4;
$L__BB0_5:
	setp.eq.s32 	%p5, %r4, 0;
	@%p5 bra 	$L__BB0_8;
	add.s32 	%r32, %r30, %r3;
	cvt.u64.u32 	%rd14, %r30;
	add.s64 	%rd18, %rd2, %rd14;
	neg.s32 	%r31, %r4;
$L__BB0_7:
	.pragma "nounroll";
	cvt.s64.s32 	%rd15, %r32;
	add.s64 	%rd16, %rd1, %rd15;
	ld.global.u8 	%rs5, [%rd18];
	st.global.u8 	[%rd16], %rs5;
	add.s32 	%r32, %r32, 1;
	add.s64 	%rd18, %rd18, 1;
	add.s32 	%r31, %r31, 1;
	setp.ne.s32 	%p6, %r31, 0;
	@%p6 bra 	$L__BB0_7;
$L__BB0_8:
	ret;

}


// ===== COMPILED SASS (sm_100) =====

	.target	sm_100

	.elftype	@"ET_EXEC"


//--------------------- .note.nv.tkinfo           --------------------------
	.section	.note.nv.tkinfo,"",@"SHT_NOTE"
	.sectionflags	@"SHF_NOTE_NV_TKINFO"
	.tkinfo
        /*0018*/ 	.word	0x00000002
        /*0030*/ 	.string	""
        /*0030*/ 	.string	"ptxas"
        /*0030*/ 	.string	"Cuda compilation tools, release 13.0, V13.0.88"
        /*0030*/ 	.string	"Build cuda_13.0.r13.0/compiler.36424714_0"
        /*0030*/ 	.string	"-arch sm_100 -m 64 "



//--------------------- .note.nv.cuinfo           --------------------------
	.section	.note.nv.cuinfo,"",@"SHT_NOTE"
	.sectionflags	@"SHF_NOTE_NV_CUINFO"
        /*0018*/ 	.short	0x0002
        /*001a*/ 	.short	0x0064
        /*001c*/ 	.short	0x0082
	.zero		2


//--------------------- .nv.info                  --------------------------
	.section	.nv.info,"",@"SHT_CUDA_INFO"
	.align	4


	//----- nvinfo : EIATTR_REGCOUNT
	.align		4
        /*0000*/ 	.byte	0x04, 0x2f
        /*0002*/ 	.short	(.L_1 - .L_0)
	.align		4
.L_0:
        /*0004*/ 	.word	index@(_Z12copyAndCountPcS_i)
        /*0008*/ 	.word	0x00000018


	//----- nvinfo : EIATTR_FRAME_SIZE
	.align		4
.L_1:
        /*000c*/ 	.byte	0x04, 0x11
        /*000e*/ 	.short	(.L_3 - .L_2)
	.align		4
.L_2:
        /*0010*/ 	.word	index@(_Z12copyAndCountPcS_i)
        /*0014*/ 	.word	0x00000000


	//----- nvinfo : EIATTR_MIN_STACK_SIZE
	.align		4
.L_3:
        /*0018*/ 	.byte	0x04, 0x12
        /*001a*/ 	.short	(.L_5 - .L_4)
	.align		4
.L_4:
        /*001c*/ 	.word	index@(_Z12copyAndCountPcS_i)
        /*0020*/ 	.word	0x00000000
.L_5:


//--------------------- .nv.compat                --------------------------
	.section	.nv.compat,"",@"SHT_CUDA_COMPAT_INFO"
	.align	4
        /*0000*/ 	.byte	0x02, 0x09, 0x00, 0x00, 0x02, 0x02, 0x01, 0x00, 0x02, 0x05, 0x05, 0x00, 0x03, 0x07, 0x01, 0x01
        /*0010*/ 	.byte	0x02, 0x03, 0x00, 0x00, 0x02, 0x06, 0x01, 0x00, 0x04, 0x0b, 0x08, 0x00, 0x09, 0x00, 0x00, 0x00
        /*0020*/ 	.byte	0x00, 0x00, 0x00, 0x00


//--------------------- .nv.info._Z12copyAndCountPcS_i --------------------------
	.section	.nv.info._Z12copyAndCountPcS_i,"",@"SHT_CUDA_INFO"
	.sectionflags	@""
	.align	4


	//----- nvinfo : EIATTR_CUDA_API_VERSION
	.align		4
        /*0000*/ 	.byte	0x04, 0x37
        /*0002*/ 	.short	(.L_7 - .L_6)
.L_6:
        /*0004*/ 	.word	0x00000082


	//----- nvinfo : EIATTR_KPARAM_INFO
	.align		4
.L_7:
        /*0008*/ 	.byte	0x04, 0x17
        /*000a*/ 	.short	(.L_9 - .L_8)
.L_8:
        /*000c*/ 	.word	0x00000000
        /*0010*/ 	.short	0x0002
        /*0012*/ 	.short	0x0010
        /*0014*/ 	.byte	0x00, 0xf0, 0x11, 0x00


	//----- nvinfo : EIATTR_KPARAM_INFO
	.align		4
.L_9:
        /*0018*/ 	.byte	0x04, 0x17
        /*001a*/ 	.short	(.L_11 - .L_10)
.L_10:
        /*001c*/ 	.word	0x00000000
        /*0020*/ 	.short	0x0001
        /*0022*/ 	.short	0x0008
        /*0024*/ 	.byte	0x00, 0xf5, 0x21, 0x00


	//----- nvinfo : EIATTR_KPARAM_INFO
	.align		4
.L_11:
        /*0028*/ 	.byte	0x04, 0x17
        /*002a*/ 	.short	(.L_13 - .L_12)
.L_12:
        /*002c*/ 	.word	0x00000000
        /*0030*/ 	.short	0x0000
        /*0032*/ 	.short	0x0000
        /*0034*/ 	.byte	0x00, 0xf5, 0x21, 0x00


	//----- nvinfo : EIATTR_SPARSE_MMA_MASK
	.align		4
.L_13:
        /*0038*/ 	.byte	0x03, 0x50
        /*003a*/ 	.short	0x0000


	//----- nvinfo : EIATTR_MAXREG_COUNT
	.align		4
        /*003c*/ 	.byte	0x03, 0x1b
        /*003e*/ 	.short	0x00ff


	//----- nvinfo : EIATTR_MERCURY_ISA_VERSION
	.align		4
        /*0040*/ 	.byte	0x03, 0x5f
        /*0042*/ 	.short	0x0101


	//----- nvinfo : EIATTR_VRC_CTA_INIT_COUNT
	.align		4
        /*0044*/ 	.byte	0x02, 0x4a
	.zero		1
	.zero		1


	//----- nvinfo : EIATTR_EXIT_INSTR_OFFSETS
	.align		4
        /*0048*/ 	.byte	0x04, 0x1c
        /*004a*/ 	.short	(.L_15 - .L_14)


	//   ....[0]....
.L_14:
        /*004c*/ 	.word	0x00000070


	//   ....[1]....
        /*0050*/ 	.word	0x000000b0


	//   ....[2]....
        /*0054*/ 	.word	0x00000340


	//   ....[3]....
        /*0058*/ 	.word	0x00000460


	//----- nvinfo : EIATTR_CRS_STACK_SIZE
	.align		4
.L_15:
        /*005c*/ 	.byte	0x04, 0x1e
        /*005e*/ 	.short	(.L_17 - .L_16)
.L_16:
        /*0060*/ 	.word	0x00000000


	//----- nvinfo : EIATTR_CBANK_PARAM_SIZE
	.align		4
.L_17:
        /*0064*/ 	.byte	0x03, 0x19
        /*0066*/ 	.short	0x0014


	//----- nvinfo : EIATTR_PARAM_CBANK
	.align		4
        /*0068*/ 	.byte	0x04, 0x0a
        /*006a*/ 	.short	(.L_19 - .L_18)
	.align		4
.L_18:
        /*006c*/ 	.word	index@(.nv.constant0._Z12copyAndCountPcS_i)
        /*0070*/ 	.short	0x0380
        /*0072*/ 	.short	0x0014


	//----- nvinfo : EIATTR_SW_WAR
	.align		4
.L_19:
        /*0074*/ 	.byte	0x04, 0x36
        /*0076*/ 	.short	(.L_21 - .L_20)
.L_20:
        /*0078*/ 	.word	0x00000008
.L_21:


//--------------------- .nv.callgraph             --------------------------
	.section	.nv.callgraph,"",@"SHT_CUDA_CALLGRAPH"
	.align	4
	.sectionentsize	8
	.align		4
        /*0000*/ 	.word	0x00000000
	.align		4
        /*0004*/ 	.word	0xffffffff
	.align		4
        /*0008*/ 	.word	0x00000000
	.align		4
        /*000c*/ 	.word	0xfffffffe
	.align		4
        /*0010*/ 	.word	0x00000000
	.align		4
        /*0014*/ 	.word	0xfffffffd
	.align		4
        /*0018*/ 	.word	0x00000000
	.align		4
        /*001c*/ 	.word	0xfffffffc


//--------------------- .text._Z12copyAndCountPcS_i --------------------------
	.section	.text._Z12copyAndCountPcS_i,"ax",@progbits
	.align	128
        .global         _Z12copyAndCountPcS_i
        .type           _Z12copyAndCountPcS_i,@function
        .size           _Z12copyAndCountPcS_i,(.L_x_5 - _Z12copyAndCountPcS_i)
        .other          _Z12copyAndCountPcS_i,@"STO_CUDA_ENTRY STV_DEFAULT"
_Z12copyAndCountPcS_i:
.text._Z12copyAndCountPcS_i:
[----:B------:R-:W-:Y:S01]  /*0000*/  LDC R1, c[0x0][0x37c] ;  /* 0x0000df00ff017b82 */ /* 0x000fe20000000800 */
[----:B------:R-:W0:Y:S07]  /*0010*/  S2R R0, SR_TID.X ;  /* 0x0000000000007919 */ /* 0x000e2e0000002100 */
[----:B------:R-:W0:Y:S01]  /*0020*/  S2UR UR4, SR_CTAID.X ;  /* 0x00000000000479c3 */ /* 0x000e220000002500 */
[----:B------:R-:W1:Y:S07]  /*0030*/  LDCU UR5, c[0x0][0x390] ;  /* 0x00007200ff0577ac */ /* 0x000e6e0008000800 */
[----:B------:R-:W0:Y:S02]  /*0040*/  LDC R3, c[0x0][0x360] ;  /* 0x0000d800ff037b82 */ /* 0x000e240000000800 */
[----:B0-----:R-:W-:-:S05]  /*0050*/  IMAD R0, R3, UR4, R0 ;  /* 0x0000000403007c24 */ /* 0x001fca000f8e0200 */
[----:B-1----:R-:W-:-:S13]  /*0060*/  ISETP.GE.AND P0, PT, R0, UR5, PT ;  /* 0x0000000500007c0c */ /* 0x002fda000bf06270 */
[----:B------:R-:W-:Y:S05]  /*0070*/  @P0 EXIT ;  /* 0x000000000000094d */ /* 0x000fea0003800000 */
[----:B------:R-:W-:-:S04]  /*0080*/  IADD3 R4, PT, PT, -R0, UR5, RZ ;  /* 0x0000000500047c10 */ /* 0x000fc8000fffe1ff */
[C---:B------:R-:W-:Y:S01]  /*0090*/  ISETP.GE.AND P0, PT, R4.reuse, 0x1, PT ;  /* 0x000000010400780c */ /* 0x040fe20003f06270 */
[----:B------:R-:W-:-:S12]  /*00a0*/  VIADD R3, R4, UR5 ;  /* 0x0000000504037c36 */ /* 0x000fd80008000000 */
[----:B------:R-:W-:Y:S05]  /*00b0*/  @!P0 EXIT ;  /* 0x000000000000894d */ /* 0x000fea0003800000 */
[----:B------:R-:W-:Y:S01]  /*00c0*/  VIADD R2, R0, -UR5 ;  /* 0x8000000500027c36 */ /* 0x000fe20008000000 */
[----:B------:R-:W-:Y:S01]  /*00d0*/  LOP3.LUT R8, R4, 0x3, RZ, 0xc0, !PT ;  /* 0x0000000304087812 */ /* 0x000fe200078ec0ff */
[----:B------:R-:W-:Y:S01]  /*00e0*/  IMAD R3, R0, R3, R0 ;  /* 0x0000000300037224 */ /* 0x000fe200078e0200 */
[----:B------:R-:W0:Y:S01]  /*00f0*/  LDCU.64 UR6, c[0x0][0x358] ;  /* 0x00006b00ff0677ac */ /* 0x000e220008000a00 */
[----:B------:R-:W-:Y:S01]  /*0100*/  BSSY.RECONVERGENT B0, `(.L_x_0) ;  /* 0x0000023000007945 */ /* 0x000fe20003800200 */
[----:B------:R-:W-:Y:S01]  /*0110*/  ISETP.GT.U32.AND P1, PT, R2, -0x4, PT ;  /* 0xfffffffc0200780c */ /* 0x000fe20003f24070 */
[----:B------:R-:W-:Y:S01]  /*0120*/  IMAD.MOV.U32 R9, RZ, RZ, RZ ;  /* 0x000000ffff097224 */ /* 0x000fe200078e00ff */
[----:B------:R-:W-:Y:S02]  /*0130*/  LEA.HI R3, R3, R3, RZ, 0x1 ;  /* 0x0000000303037211 */ /* 0x000fe400078f08ff */
[----:B------:R-:W-:Y:S02]  /*0140*/  ISETP.NE.AND P0, PT, R8, RZ, PT ;  /* 0x000000ff0800720c */ /* 0x000fe40003f05270 */
[----:B------:R-:W-:-:S07]  /*0150*/  SHF.R.S32.HI R0, RZ, 0x1, R3 ;  /* 0x00000001ff007819 */ /* 0x000fce0000011403 */
[----:B------:R-:W-:Y:S05]  /*0160*/  @P1 BRA `(.L_x_1) ;  /* 0x0000000000701947 */ /* 0x000fea0003800000 */
[----:B------:R-:W1:Y:S01]  /*0170*/  LDCU.64 UR4, c[0x0][0x380] ;  /* 0x00007000ff0477ac */ /* 0x000e620008000a00 */
[----:B------:R-:W2:Y:S01]  /*0180*/  LDC.64 R2, c[0x0][0x388] ;  /* 0x0000e200ff027b82 */ /* 0x000ea20000000a00 */
[----:B------:R-:W-:Y:S01]  /*0190*/  LOP3.LUT R9, R4, 0x7ffffffc, RZ, 0xc0, !PT ;  /* 0x7ffffffc04097812 */ /* 0x000fe200078ec0ff */
[----:B------:R-:W-:-:S04]  /*01a0*/  IMAD.MOV.U32 R11, RZ, RZ, R0 ;  /* 0x000000ffff0b7224 */ /* 0x000fc800078e0000 */
[----:B------:R-:W-:Y:S01]  /*01b0*/  IMAD.MOV R10, RZ, RZ, -R9 ;  /* 0x000000ffff0a7224 */ /* 0x000fe200078e0a09 */
[----:B-1----:R-:W-:-:S04]  /*01c0*/  UIADD3 UR4, UP0, UPT, UR4, 0x1, URZ ;  /* 0x0000000104047890 */ /* 0x002fc8000ff1e0ff */
[----:B------:R-:W-:Y:S02]  /*01d0*/  UIADD3.X UR5, UPT, UPT, URZ, UR5, URZ, UP0, !UPT ;  /* 0x00000005ff057290 */ /* 0x000fe400087fe4ff */
[----:B------:R-:W-:-:S04]  /*01e0*/  IMAD.U32 R12, RZ, RZ, UR4 ;  /* 0x00000004ff0c7e24 */ /* 0x000fc8000f8e00ff */
[----:B------:R-:W-:-:S07]  /*01f0*/  IMAD.U32 R21, RZ, RZ, UR5 ;  /* 0x00000005ff157e24 */ /* 0x000fce000f8e00ff */
.L_x_2:
[----:B------:R-:W-:Y:S02]  /*0200*/  IMAD.MOV.U32 R6, RZ, RZ, R12 ;  /* 0x000000ffff067224 */ /* 0x000fe400078e000c */
[----:B------:R-:W-:-:S05]  /*0210*/  IMAD.MOV.U32 R7, RZ, RZ, R21 ;  /* 0x000000ffff077224 */ /* 0x000fca00078e0015 */
[----:B01----:R-:W3:Y:S01]  /*0220*/  LDG.E.U8 R13, desc[UR6][R6.64+-0x1] ;  /* 0xffffff06060d7981 */ /* 0x003ee2000c1e1100 */
[----:B------:R-:W-:Y:S02]  /*0230*/  SHF.R.S32.HI R12, RZ, 0x1f, R11 ;  /* 0x0000001fff0c7819 */ /* 0x000fe4000001140b */
[----:B--2---:R-:W-:-:S04]  /*0240*/  IADD3 R4, P1, P2, R11, 0x3, R2 ;  /* 0x000000030b047810 */ /* 0x004fc80007a3e002 */
[----:B------:R-:W-:-:S05]  /*0250*/  IADD3.X R5, PT, PT, R12, R3, RZ, P1, P2 ;  /* 0x000000030c057210 */ /* 0x000fca0000fe44ff */
[----:B---3--:R1:W-:Y:S04]  /*0260*/  STG.E.U8 desc[UR6][R4.64+-0x3], R13 ;  /* 0xfffffd0d04007986 */ /* 0x0083e8000c101106 */
[----:B------:R-:W2:Y:S04]  /*0270*/  LDG.E.U8 R15, desc[UR6][R6.64] ;  /* 0x00000006060f7981 */ /* 0x000ea8000c1e1100 */
[----:B--2---:R1:W-:Y:S04]  /*0280*/  STG.E.U8 desc[UR6][R4.64+-0x2], R15 ;  /* 0xfffffe0f04007986 */ /* 0x0043e8000c101106 */
[----:B------:R-:W2:Y:S04]  /*0290*/  LDG.E.U8 R17, desc[UR6][R6.64+0x1] ;  /* 0x0000010606117981 */ /* 0x000ea8000c1e1100 */
[----:B--2---:R1:W-:Y:S04]  /*02a0*/  STG.E.U8 desc[UR6][R4.64+-0x1], R17 ;  /* 0xffffff1104007986 */ /* 0x0043e8000c101106 */
[----:B------:R-:W2:Y:S01]  /*02b0*/  LDG.E.U8 R19, desc[UR6][R6.64+0x2] ;  /* 0x0000020606137981 */ /* 0x000ea2000c1e1100 */
[----:B------:R-:W-:Y:S01]  /*02c0*/  IADD3 R10, PT, PT, R10, 0x4, RZ ;  /* 0x000000040a0a7810 */ /* 0x000fe20007ffe0ff */
[----:B------:R-:W-:Y:S01]  /*02d0*/  VIADD R11, R11, 0x4 ;  /* 0x000000040b0b7836 */ /* 0x000fe20000000000 */
[----:B------:R-:W-:-:S02]  /*02e0*/  IADD3 R12, P2, PT, R6, 0x4, RZ ;  /* 0x00000004060c7810 */ /* 0x000fc40007f5e0ff */
[----:B------:R-:W-:-:S03]  /*02f0*/  ISETP.NE.AND P1, PT, R10, RZ, PT ;  /* 0x000000ff0a00720c */ /* 0x000fc60003f25270 */
[----:B------:R-:W-:Y:S01]  /*0300*/  IMAD.X R21, RZ, RZ, R7, P2 ;  /* 0x000000ffff157224 */ /* 0x000fe200010e0607 */
[----:B--2---:R1:W-:Y:S09]  /*0310*/  STG.E.U8 desc[UR6][R4.64], R19 ;  /* 0x0000001304007986 */ /* 0x0043f2000c101106 */
[----:B------:R-:W-:Y:S05]  /*0320*/  @P1 BRA `(.L_x_2) ;  /* 0xfffffffc00b41947 */ /* 0x000fea000383ffff */
.L_x_1:
[----:B0-----:R-:W-:Y:S05]  /*0330*/  BSYNC.RECONVERGENT B0 ;  /* 0x0000000000007941 */ /* 0x001fea0003800200 */
.L_x_0:
[----:B------:R-:W-:Y:S05]  /*0340*/  @!P0 EXIT ;  /* 0x000000000000894d */ /* 0x000fea0003800000 */
[----:B------:R-:W0:Y:S01]  /*0350*/  LDCU.64 UR4, c[0x0][0x380] ;  /* 0x00007000ff0477ac */ /* 0x000e220008000a00 */
[----:B------:R-:W-:Y:S02]  /*0360*/  IMAD.IADD R0, R0, 0x1, R9 ;  /* 0x0000000100007824 */ /* 0x000fe400078e0209 */
[----:B------:R-:W-:Y:S01]  /*0370*/  IMAD.MOV R8, RZ, RZ, -R8 ;  /* 0x000000ffff087224 */ /* 0x000fe200078e0a08 */
[----:B------:R-:W2:Y:S01]  /*0380*/  LDCU.64 UR8, c[0x0][0x388] ;  /* 0x00007100ff0877ac */ /* 0x000ea20008000a00 */
[----:B0-----:R-:W-:-:S05]  /*0390*/  IADD3 R2, P0, PT, R9, UR4, RZ ;  /* 0x0000000409027c10 */ /* 0x001fca000ff1e0ff */
[----:B--2---:R-:W-:-:S08]  /*03a0*/  IMAD.X R7, RZ, RZ, UR5, P0 ;  /* 0x00000005ff077e24 */ /* 0x004fd000080e06ff */
.L_x_3:
[----:B0-----:R-:W-:-:S06]  /*03b0*/  MOV R3, R7 ;  /* 0x0000000700037202 */ /* 0x001fcc0000000f00 */
[----:B------:R0:W2:Y:S01]  /*03c0*/  LDG.E.U8 R3, desc[UR6][R2.64] ;  /* 0x0000000602037981 */ /* 0x0000a2000c1e1100 */
[----:B-1----:R-:W-:Y:S01]  /*03d0*/  IADD3 R4, P0, PT, R0, UR8, RZ ;  /* 0x0000000800047c10 */ /* 0x002fe2000ff1e0ff */
[----:B------:R-:W-:-:S03]  /*03e0*/  VIADD R8, R8, 0x1 ;  /* 0x0000000108087836 */ /* 0x000fc60000000000 */
[C---:B------:R-:W-:Y:S01]  /*03f0*/  LEA.HI.X.SX32 R5, R0.reuse, UR9, 0x1, P0 ;  /* 0x0000000900057c11 */ /* 0x040fe200080f0eff */
[----:B------:R-:W-:Y:S01]  /*0400*/  VIADD R0, R0, 0x1 ;  /* 0x0000000100007836 */ /* 0x000fe20000000000 */
[----:B------:R-:W-:Y:S02]  /*0410*/  ISETP.NE.AND P0, PT, R8, RZ, PT ;  /* 0x000000ff0800720c */ /* 0x000fe40003f05270 */
[----:B0-----:R-:W-:-:S05]  /*0420*/  IADD3 R2, P1, PT, R2, 0x1, RZ ;  /* 0x0000000102027810 */ /* 0x001fca0007f3e0ff */
[----:B------:R-:W-:Y:S01]  /*0430*/  IMAD.X R7, RZ, RZ, R7, P1 ;  /* 0x000000ffff077224 */ /* 0x000fe200008e0607 */
[----:B--2---:R0:W-:Y:S05]  /*0440*/  STG.E.U8 desc[UR6][R4.64], R3 ;  /* 0x0000000304007986 */ /* 0x0041ea000c101106 */
[----:B------:R-:W-:Y:S05]  /*0450*/  @P0 BRA `(.L_x_3) ;  /* 0xfffffffc00d40947 */ /* 0x000fea000383ffff */
[----:B------:R-:W-:Y:S05]  /*0460*/  EXIT ;  /* 0x000000000000794d */ /* 0x000fea0003800000 */
.L_x_4:
[----:B------:R-:W-:-:S00]  /*0470*/  BRA `(.L_x_4) ;  /* 0xfffffffc00fc7947 */ /* 0x000fc0000383ffff */
[----:B------:R-:W-:-:S00]  /*0480*/  NOP ;  /* 0x0000000000007918 */ /* 0x000fc00000000000 */
[----:B------:R-:W-:-:S00]  /*0490*/  NOP ;  /* 0x0000000000007918 */ /* 0x000fc00000000000 */
[----:B------:R-:W-:-:S00]  /*04a0*/  NOP ;  /* 0x0000000000007918 */ /* 0x000fc00000000000 */
[----:B------:R-:W-:-:S00]  /*04b0*/  NOP ;  /* 0x0000000000007918 */ /* 0x000fc00000000000 */
[----:B------:R-:W-:-:S00]  /*04c0*/  NOP ;  /* 0x0000000000007918 */ /* 0x000fc00000000000 */
[----:B------:R-:W-:-:S00]  /*04d0*/  NOP ;  /* 0x0000000000007918 */ /* 0x000fc00000000000 */
[----:B------:R-:W-:-:S00]  /*04e0*/  NOP ;  /* 0x0000000000007918 */ /* 0x000fc00000000000 */
[----:B------:R-:W-:-:S00]  /*04f0*/  NOP ;  /* 0x0000000000007918 */ /* 0x000fc00000000000 */
.L_x_5:


//--------------------- .nv.shared.reserved.0     --------------------------
	.section	.nv.shared.reserved.0,"aw",@nobits
	.weak		__nv_reservedSMEM_offset_0_alias
	.size		__nv_reservedSMEM_offset_0_alias, 0, 64
	.other		__nv_reservedSMEM_offset_0_alias,@"STO_CUDA_RESERVED_SHARED STV_DEFAULT"
__nv_reservedSMEM_offset_0_alias:
	.zero		0
	.zero		64


//--------------------- .nv.constant0._Z12copyAndCountPcS_i --------------------------
	.section	.nv.constant0._Z12copyAndCountPcS_i,"a",@progbits
	.sectionflags	@""
	.align	4
.nv.constant0._Z12copyAndCountPcS_i:
	.zero		916


//--------------------- SYMBOLS --------------------------

	.type		.nv.reservedSmem.offset0,@object
	.size		.nv.reservedSmem.offset0,0x4
